//
// Generated by NVIDIA NVVM Compiler
//
// Compiler Build ID: CL-36424714
// Cuda compilation tools, release 13.0, V13.0.88
// Based on NVVM 20.0.0
//

.version 9.0
.target sm_100
.address_size 64

	// .globl	_Z6modifyPi
.func  (.param .b64 func_retval0) __internal_accurate_pow
(
	.param .b64 __internal_accurate_pow_param_0,
	.param .b64 __internal_accurate_pow_param_1
)
;

.visible .entry _Z6modifyPi(
	.param .u64 .ptr .align 1 _Z6modifyPi_param_0
)
{
	.reg .pred 	%p<17>;
	.reg .b32 	%r<31>;
	.reg .b64 	%rd<7>;
	.reg .b64 	%fd<23>;

	ld.param.u64 	%rd2, [_Z6modifyPi_param_0];
	cvta.to.global.u64 	%rd1, %rd2;
	mov.u32 	%r10, %ctaid.x;
	mov.u32 	%r1, %ntid.x;
	mov.u32 	%r11, %tid.x;
	mad.lo.s32 	%r30, %r10, %r1, %r11;
	setp.gt.s32 	%p1, %r30, 8;
	@%p1 bra 	$L__BB0_7;
	mov.f64 	%fd1, 0d4008000000000000;
	{
	.reg .b32 %temp; 
	mov.b64 	{%temp, %r3}, %fd1;
	}
	and.b32  	%r4, %r3, 2146435072;
	mov.f64 	%fd2, 0d4000000000000000;
	{
	.reg .b32 %temp; 
	mov.b64 	{%temp, %r5}, %fd2;
	}
	and.b32  	%r6, %r5, 2146435072;
	mov.u32 	%r12, %nctaid.x;
	mul.lo.s32 	%r7, %r1, %r12;
$L__BB0_2:
	mul.hi.s32 	%r14, %r30, 1431655766;
	shr.u32 	%r15, %r14, 31;
	add.s32 	%r13, %r14, %r15;
	setp.eq.s32 	%p2, %r13, 2;
	@%p2 bra 	$L__BB0_5;
	setp.ne.s32 	%p3, %r13, 1;
	@%p3 bra 	$L__BB0_6;
	setp.lt.s32 	%p10, %r5, 0;
	setp.eq.s32 	%p11, %r6, 1062207488;
	mul.wide.s32 	%rd5, %r30, 4;
	add.s64 	%rd6, %rd1, %rd5;
	ld.global.u32 	%r23, [%rd6];
	cvt.rn.f64.s32 	%fd13, %r23;
	{
	.reg .b32 %temp; 
	mov.b64 	{%temp, %r24}, %fd13;
	}
	abs.f64 	%fd14, %fd13;
	{ // callseq 1, 0
	.param .b64 param0;
	st.param.f64 	[param0], %fd14;
	.param .b64 param1;
	st.param.f64 	[param1], 0d4000000000000000;
	.param .b64 retval0;
	call.uni (retval0), 
	__internal_accurate_pow, 
	(
	param0, 
	param1
	);
	ld.param.f64 	%fd15, [retval0];
	} // callseq 1
	setp.lt.s32 	%p13, %r24, 0;
	neg.f64 	%fd17, %fd15;
	selp.f64 	%fd18, %fd17, %fd15, %p11;
	selp.f64 	%fd19, %fd18, %fd15, %p13;
	setp.eq.s32 	%p14, %r23, 0;
	selp.b32 	%r25, %r24, 0, %p11;
	or.b32  	%r26, %r25, 2146435072;
	selp.b32 	%r27, %r26, %r25, %p10;
	mov.b32 	%r28, 0;
	mov.b64 	%fd20, {%r28, %r27};
	selp.f64 	%fd21, %fd20, %fd19, %p14;
	setp.eq.s32 	%p15, %r23, 1;
	selp.f64 	%fd22, 0d3FF0000000000000, %fd21, %p15;
	cvt.rzi.s32.f64 	%r29, %fd22;
	st.global.u32 	[%rd6], %r29;
	bra.uni 	$L__BB0_6;
$L__BB0_5:
	setp.lt.s32 	%p4, %r3, 0;
	setp.eq.s32 	%p5, %r4, 1073741824;
	mul.wide.s32 	%rd3, %r30, 4;
	add.s64 	%rd4, %rd1, %rd3;
	ld.global.u32 	%r16, [%rd4];
	cvt.rn.f64.s32 	%fd3, %r16;
	{
	.reg .b32 %temp; 
	mov.b64 	{%temp, %r17}, %fd3;
	}
	abs.f64 	%fd4, %fd3;
	{ // callseq 0, 0
	.param .b64 param0;
	st.param.f64 	[param0], %fd4;
	.param .b64 param1;
	st.param.f64 	[param1], 0d4008000000000000;
	.param .b64 retval0;
	call.uni (retval0), 
	__internal_accurate_pow, 
	(
	param0, 
	param1
	);
	ld.param.f64 	%fd5, [retval0];
	} // callseq 0
	setp.lt.s32 	%p7, %r17, 0;
	neg.f64 	%fd7, %fd5;
	selp.f64 	%fd8, %fd7, %fd5, %p5;
	selp.f64 	%fd9, %fd8, %fd5, %p7;
	setp.eq.s32 	%p8, %r16, 0;
	selp.b32 	%r18, %r17, 0, %p5;
	or.b32  	%r19, %r18, 2146435072;
	selp.b32 	%r20, %r19, %r18, %p4;
	mov.b32 	%r21, 0;
	mov.b64 	%fd10, {%r21, %r20};
	selp.f64 	%fd11, %fd10, %fd9, %p8;
	setp.eq.s32 	%p9, %r16, 1;
	selp.f64 	%fd12, 0d3FF0000000000000, %fd11, %p9;
	cvt.rzi.s32.f64 	%r22, %fd12;
	st.global.u32 	[%rd4], %r22;
$L__BB0_6:
	add.s32 	%r30, %r30, %r7;
	setp.lt.s32 	%p16, %r30, 9;
	@%p16 bra 	$L__BB0_2;
$L__BB0_7:
	ret;

}
.func  (.param .b64 func_retval0) __internal_accurate_pow(
	.param .b64 __internal_accurate_pow_param_0,
	.param .b64 __internal_accurate_pow_param_1
)
{
	.reg .pred 	%p<8>;
	.reg .b32 	%r<49>;
	.reg .b32 	%f<3>;
	.reg .b64 	%fd<109>;

	ld.param.f64 	%fd10, [__internal_accurate_pow_param_0];
	ld.param.f64 	%fd11, [__internal_accurate_pow_param_1];
	{
	.reg .b32 %temp; 
	mov.b64 	{%temp, %r46}, %fd10;
	}
	{
	.reg .b32 %temp; 
	mov.b64 	{%r45, %temp}, %fd10;
	}
	shr.u32 	%r47, %r46, 20;
	setp.gt.u32 	%p1, %r46, 1048575;
	@%p1 bra 	$L__BB1_2;
	mul.f64 	%fd12, %fd10, 0d4350000000000000;
	{
	.reg .b32 %temp; 
	mov.b64 	{%temp, %r46}, %fd12;
	}
	{
	.reg .b32 %temp; 
	mov.b64 	{%r45, %temp}, %fd12;
	}
	shr.u32 	%r16, %r46, 20;
	add.s32 	%r47, %r16, -54;
$L__BB1_2:
	add.s32 	%r48, %r47, -1023;
	and.b32  	%r17, %r46, -2146435073;
	or.b32  	%r18, %r17, 1072693248;
	mov.b64 	%fd107, {%r45, %r18};
	setp.lt.u32 	%p2, %r18, 1073127583;
	@%p2 bra 	$L__BB1_4;
	{
	.reg .b32 %temp; 
	mov.b64 	{%r19, %temp}, %fd107;
	}
	{
	.reg .b32 %temp; 
	mov.b64 	{%temp, %r20}, %fd107;
	}
	add.s32 	%r21, %r20, -1048576;
	mov.b64 	%fd107, {%r19, %r21};
	add.s32 	%r48, %r47, -1022;
$L__BB1_4:
	add.f64 	%fd13, %fd107, 0dBFF0000000000000;
	add.f64 	%fd14, %fd107, 0d3FF0000000000000;
	rcp.approx.ftz.f64 	%fd15, %fd14;
	neg.f64 	%fd16, %fd14;
	fma.rn.f64 	%fd17, %fd16, %fd15, 0d3FF0000000000000;
	fma.rn.f64 	%fd18, %fd17, %fd17, %fd17;
	fma.rn.f64 	%fd19, %fd18, %fd15, %fd15;
	mul.f64 	%fd20, %fd13, %fd19;
	fma.rn.f64 	%fd21, %fd13, %fd19, %fd20;
	mul.f64 	%fd22, %fd21, %fd21;
	fma.rn.f64 	%fd23, %fd22, 0d3EB0F5FF7D2CAFE2, 0d3ED0F5D241AD3B5A;
	fma.rn.f64 	%fd24, %fd23, %fd22, 0d3EF3B20A75488A3F;
	fma.rn.f64 	%fd25, %fd24, %fd22, 0d3F1745CDE4FAECD5;
	fma.rn.f64 	%fd26, %fd25, %fd22, 0d3F3C71C7258A578B;
	fma.rn.f64 	%fd27, %fd26, %fd22, 0d3F6249249242B910;
	fma.rn.f64 	%fd28, %fd27, %fd22, 0d3F89999999999DFB;
	sub.f64 	%fd29, %fd13, %fd21;
	add.f64 	%fd30, %fd29, %fd29;
	neg.f64 	%fd31, %fd21;
	fma.rn.f64 	%fd32, %fd31, %fd13, %fd30;
	mul.f64 	%fd33, %fd19, %fd32;
	fma.rn.f64 	%fd34, %fd22, %fd28, 0d3FB5555555555555;
	mov.f64 	%fd35, 0d3FB5555555555555;
	sub.f64 	%fd36, %fd35, %fd34;
	fma.rn.f64 	%fd37, %fd22, %fd28, %fd36;
	add.f64 	%fd38, %fd37, 0dBC46A4CB00B9E7B0;
	add.f64 	%fd39, %fd34, %fd38;
	sub.f64 	%fd40, %fd34, %fd39;
	add.f64 	%fd41, %fd38, %fd40;
	mul.rn.f64 	%fd42, %fd21, %fd21;
	neg.f64 	%fd43, %fd42;
	fma.rn.f64 	%fd44, %fd21, %fd21, %fd43;
	{
	.reg .b32 %temp; 
	mov.b64 	{%r22, %temp}, %fd33;
	}
	{
	.reg .b32 %temp; 
	mov.b64 	{%temp, %r23}, %fd33;
	}
	add.s32 	%r24, %r23, 1048576;
	mov.b64 	%fd45, {%r22, %r24};
	fma.rn.f64 	%fd46, %fd21, %fd45, %fd44;
	mul.rn.f64 	%fd47, %fd42, %fd21;
	neg.f64 	%fd48, %fd47;
	fma.rn.f64 	%fd49, %fd42, %fd21, %fd48;
	fma.rn.f64 	%fd50, %fd42, %fd33, %fd49;
	fma.rn.f64 	%fd51, %fd46, %fd21, %fd50;
	mul.rn.f64 	%fd52, %fd39, %fd47;
	neg.f64 	%fd53, %fd52;
	fma.rn.f64 	%fd54, %fd39, %fd47, %fd53;
	fma.rn.f64 	%fd55, %fd39, %fd51, %fd54;
	fma.rn.f64 	%fd56, %fd41, %fd47, %fd55;
	add.f64 	%fd57, %fd52, %fd56;
	sub.f64 	%fd58, %fd52, %fd57;
	add.f64 	%fd59, %fd56, %fd58;
	add.f64 	%fd60, %fd21, %fd57;
	sub.f64 	%fd61, %fd21, %fd60;
	add.f64 	%fd62, %fd57, %fd61;
	add.f64 	%fd63, %fd59, %fd62;
	add.f64 	%fd64, %fd33, %fd63;
	add.f64 	%fd65, %fd60, %fd64;
	sub.f64 	%fd66, %fd60, %fd65;
	add.f64 	%fd67, %fd64, %fd66;
	xor.b32  	%r25, %r48, -2147483648;
	mov.b32 	%r26, 1127219200;
	mov.b64 	%fd68, {%r25, %r26};
	mov.b32 	%r27, -2147483648;
	mov.b64 	%fd69, {%r27, %r26};
	sub.f64 	%fd70, %fd68, %fd69;
	fma.rn.f64 	%fd71, %fd70, 0d3FE62E42FEFA39EF, %fd65;
	fma.rn.f64 	%fd72, %fd70, 0dBFE62E42FEFA39EF, %fd71;
	sub.f64 	%fd73, %fd72, %fd65;
	sub.f64 	%fd74, %fd67, %fd73;
	fma.rn.f64 	%fd75, %fd70, 0d3C7ABC9E3B39803F, %fd74;
	add.f64 	%fd76, %fd71, %fd75;
	sub.f64 	%fd77, %fd71, %fd76;
	add.f64 	%fd78, %fd75, %fd77;
	{
	.reg .b32 %temp; 
	mov.b64 	{%temp, %r28}, %fd11;
	}
	{
	.reg .b32 %temp; 
	mov.b64 	{%r29, %temp}, %fd11;
	}
	shl.b32 	%r30, %r28, 1;
	setp.gt.u32 	%p3, %r30, -33554433;
	and.b32  	%r31, %r28, -15728641;
	selp.b32 	%r32, %r31, %r28, %p3;
	mov.b64 	%fd79, {%r29, %r32};
	mul.rn.f64 	%fd80, %fd76, %fd79;
	neg.f64 	%fd81, %fd80;
	fma.rn.f64 	%fd82, %fd76, %fd79, %fd81;
	fma.rn.f64 	%fd83, %fd78, %fd79, %fd82;
	add.f64 	%fd4, %fd80, %fd83;
	sub.f64 	%fd84, %fd80, %fd4;
	add.f64 	%fd5, %fd83, %fd84;
	fma.rn.f64 	%fd85, %fd4, 0d3FF71547652B82FE, 0d4338000000000000;
	{
	.reg .b32 %temp; 
	mov.b64 	{%r13, %temp}, %fd85;
	}
	mov.f64 	%fd86, 0dC338000000000000;
	add.rn.f64 	%fd87, %fd85, %fd86;
	fma.rn.f64 	%fd88, %fd87, 0dBFE62E42FEFA39EF, %fd4;
	fma.rn.f64 	%fd89, %fd87, 0dBC7ABC9E3B39803F, %fd88;
	fma.rn.f64 	%fd90, %fd89, 0d3E5ADE1569CE2BDF, 0d3E928AF3FCA213EA;
	fma.rn.f64 	%fd91, %fd90, %fd89, 0d3EC71DEE62401315;
	fma.rn.f64 	%fd92, %fd91, %fd89, 0d3EFA01997C89EB71;
	fma.rn.f64 	%fd93, %fd92, %fd89, 0d3F2A01A014761F65;
	fma.rn.f64 	%fd94, %fd93, %fd89, 0d3F56C16C1852B7AF;
	fma.rn.f64 	%fd95, %fd94, %fd89, 0d3F81111111122322;
	fma.rn.f64 	%fd96, %fd95, %fd89, 0d3FA55555555502A1;
	fma.rn.f64 	%fd97, %fd96, %fd89, 0d3FC5555555555511;
	fma.rn.f64 	%fd98, %fd97, %fd89, 0d3FE000000000000B;
	fma.rn.f64 	%fd99, %fd98, %fd89, 0d3FF0000000000000;
	fma.rn.f64 	%fd100, %fd99, %fd89, 0d3FF0000000000000;
	{
	.reg .b32 %temp; 
	mov.b64 	{%r14, %temp}, %fd100;
	}
	{
	.reg .b32 %temp; 
	mov.b64 	{%temp, %r15}, %fd100;
	}
	shl.b32 	%r33, %r13, 20;
	add.s32 	%r34, %r33, %r15;
	mov.b64 	%fd108, {%r14, %r34};
	{
	.reg .b32 %temp; 
	mov.b64 	{%temp, %r35}, %fd4;
	}
	mov.b32 	%f2, %r35;
	abs.f32 	%f1, %f2;
	setp.lt.f32 	%p4, %f1, 0f4086232B;
	@%p4 bra 	$L__BB1_7;
	setp.lt.f64 	%p5, %fd4, 0d0000000000000000;
	add.f64 	%fd101, %fd4, 0d7FF0000000000000;
	selp.f64 	%fd108, 0d0000000000000000, %fd101, %p5;
	setp.geu.f32 	%p6, %f1, 0f40874800;
	@%p6 bra 	$L__BB1_7;
	shr.u32 	%r36, %r13, 31;
	add.s32 	%r37, %r13, %r36;
	shr.s32 	%r38, %r37, 1;
	shl.b32 	%r39, %r38, 20;
	add.s32 	%r40, %r15, %r39;
	mov.b64 	%fd102, {%r14, %r40};
	sub.s32 	%r41, %r13, %r38;
	shl.b32 	%r42, %r41, 20;
	add.s32 	%r43, %r42, 1072693248;
	mov.b32 	%r44, 0;
	mov.b64 	%fd103, {%r44, %r43};
	mul.f64 	%fd108, %fd103, %fd102;
$L__BB1_7:
	abs.f64 	%fd104, %fd108;
	setp.eq.f64 	%p7, %fd104, 0d7FF0000000000000;
	fma.rn.f64 	%fd105, %fd108, %fd5, %fd108;
	selp.f64 	%fd106, %fd108, %fd105, %p7;
	st.param.f64 	[func_retval0], %fd106;
	ret;

}


// ===== COMPILED SASS (sm_100) =====

	.target	sm_100

	.elftype	@"ET_EXEC"


//--------------------- .note.nv.tkinfo           --------------------------
	.section	.note.nv.tkinfo,"",@"SHT_NOTE"
	.sectionflags	@"SHF_NOTE_NV_TKINFO"
	.tkinfo
        /*0018*/ 	.word	0x00000002
        /*0030*/ 	.string	""
        /*0030*/ 	.string	"ptxas"
        /*0030*/ 	.string	"Cuda compilation tools, release 13.0, V13.0.88"
        /*0030*/ 	.string	"Build cuda_13.0.r13.0/compiler.36424714_0"
        /*0030*/ 	.string	"-arch sm_100 -m 64 "



//--------------------- .note.nv.cuinfo           --------------------------
	.section	.note.nv.cuinfo,"",@"SHT_NOTE"
	.sectionflags	@"SHF_NOTE_NV_CUINFO"
        /*0018*/ 	.short	0x0002
        /*001a*/ 	.short	0x0064
        /*001c*/ 	.short	0x0082
	.zero		2


//--------------------- .nv.info                  --------------------------
	.section	.nv.info,"",@"SHT_CUDA_INFO"
	.align	4


	//----- nvinfo : EIATTR_REGCOUNT
	.align		4
        /*0000*/ 	.byte	0x04, 0x2f
        /*0002*/ 	.short	(.L_1 - .L_0)
	.align		4
.L_0:
        /*0004*/ 	.word	index@(_Z6modifyPi)
        /*0008*/ 	.word	0x00000020


	//----- nvinfo : EIATTR_FRAME_SIZE
	.align		4
.L_1:
        /*000c*/ 	.byte	0x04, 0x11
        /*000e*/ 	.short	(.L_3 - .L_2)
	.align		4
.L_2:
        /*0010*/ 	.word	index@($_Z6modifyPi$__internal_accurate_pow)
        /*0014*/ 	.word	0x00000000


	//----- nvinfo : EIATTR_FRAME_SIZE
	.align		4
.L_3:
        /*0018*/ 	.byte	0x04, 0x11
        /*001a*/ 	.short	(.L_5 - .L_4)
	.align		4
.L_4:
        /*001c*/ 	.word	index@(_Z6modifyPi)
        /*0020*/ 	.word	0x00000000


	//----- nvinfo : EIATTR_MIN_STACK_SIZE
	.align		4
.L_5:
        /*0024*/ 	.byte	0x04, 0x12
        /*0026*/ 	.short	(.L_7 - .L_6)
	.align		4
.L_6:
        /*0028*/ 	.word	index@(_Z6modifyPi)
        /*002c*/ 	.word	0x00000000
.L_7:


//--------------------- .nv.compat                --------------------------
	.section	.nv.compat,"",@"SHT_CUDA_COMPAT_INFO"
	.align	4
        /*0000*/ 	.byte	0x02, 0x09, 0x00, 0x00, 0x02, 0x02, 0x01, 0x00, 0x02, 0x05, 0x05, 0x00, 0x03, 0x07, 0x01, 0x01
        /*0010*/ 	.byte	0x02, 0x03, 0x00, 0x00, 0x02, 0x06, 0x01, 0x00, 0x04, 0x0b, 0x08, 0x00, 0x01, 0x00, 0x00, 0x00
        /*0020*/ 	.byte	0x00, 0x00, 0x00, 0x00


//--------------------- .nv.info._Z6modifyPi      --------------------------
	.section	.nv.info._Z6modifyPi,"",@"SHT_CUDA_INFO"
	.sectionflags	@""
	.align	4


	//----- nvinfo : EIATTR_CUDA_API_VERSION
	.align		4
        /*0000*/ 	.byte	0x04, 0x37
        /*0002*/ 	.short	(.L_9 - .L_8)
.L_8:
        /*0004*/ 	.word	0x00000082


	//----- nvinfo : EIATTR_KPARAM_INFO
	.align		4
.L_9:
        /*0008*/ 	.byte	0x04, 0x17
        /*000a*/ 	.short	(.L_11 - .L_10)
.L_10:
        /*000c*/ 	.word	0x00000000
        /*0010*/ 	.short	0x0000
        /*0012*/ 	.short	0x0000
        /*0014*/ 	.byte	0x00, 0xf5, 0x21, 0x00


	//----- nvinfo : EIATTR_SPARSE_MMA_MASK
	.align		4
.L_11:
        /*0018*/ 	.byte	0x03, 0x50
        /*001a*/ 	.short	0x0000


	//----- nvinfo : EIATTR_MAXREG_COUNT
	.align		4
        /*001c*/ 	.byte	0x03, 0x1b
        /*001e*/ 	.short	0x00ff


	//----- nvinfo : EIATTR_MERCURY_ISA_VERSION
	.align		4
        /*0020*/ 	.byte	0x03, 0x5f
        /*0022*/ 	.short	0x0101


	//----- nvinfo : EIATTR_VRC_CTA_INIT_COUNT
	.align		4
        /*0024*/ 	.byte	0x02, 0x4a
	.zero		1
	.zero		1


	//----- nvinfo : EIATTR_EXIT_INSTR_OFFSETS
	.align		4
        /*0028*/ 	.byte	0x04, 0x1c
        /*002a*/ 	.short	(.L_13 - .L_12)


	//   ....[0]....
.L_12:
        /*002c*/ 	.word	0x00000060


	//   ....[1]....
        /*0030*/ 	.word	0x00000440


	//----- nvinfo : EIATTR_CRS_STACK_SIZE
	.align		4
.L_13:
        /*0034*/ 	.byte	0x04, 0x1e
        /*0036*/ 	.short	(.L_15 - .L_14)
.L_14:
        /*0038*/ 	.word	0x00000000


	//----- nvinfo : EIATTR_CBANK_PARAM_SIZE
	.align		4
.L_15:
        /*003c*/ 	.byte	0x03, 0x19
        /*003e*/ 	.short	0x0008


	//----- nvinfo : EIATTR_PARAM_CBANK
	.align		4
        /*0040*/ 	.byte	0x04, 0x0a
        /*0042*/ 	.short	(.L_17 - .L_16)
	.align		4
.L_16:
        /*0044*/ 	.word	index@(.nv.constant0._Z6modifyPi)
        /*0048*/ 	.short	0x0380
        /*004a*/ 	.short	0x0008


	//----- nvinfo : EIATTR_SW_WAR
	.align		4
.L_17:
        /*004c*/ 	.byte	0x04, 0x36
        /*004e*/ 	.short	(.L_19 - .L_18)
.L_18:
        /*0050*/ 	.word	0x00000008
.L_19:


//--------------------- .nv.callgraph             --------------------------
	.section	.nv.callgraph,"",@"SHT_CUDA_CALLGRAPH"
	.align	4
	.sectionentsize	8
	.align		4
        /*0000*/ 	.word	0x00000000
	.align		4
        /*0004*/ 	.word	0xffffffff
	.align		4
        /*0008*/ 	.word	0x00000000
	.align		4
        /*000c*/ 	.word	0xfffffffe
	.align		4
        /*0010*/ 	.word	0x00000000
	.align		4
        /*0014*/ 	.word	0xfffffffd
	.align		4
        /*0018*/ 	.word	0x00000000
	.align		4
        /*001c*/ 	.word	0xfffffffc


//--------------------- .text._Z6modifyPi         --------------------------
	.section	.text._Z6modifyPi,"ax",@progbits
	.align	128
        .global         _Z6modifyPi
        .type           _Z6modifyPi,@function
        .size           _Z6modifyPi,(.L_x_8 - _Z6modifyPi)
        .other          _Z6modifyPi,@"STO_CUDA_ENTRY STV_DEFAULT"
_Z6modifyPi:
.text._Z6modifyPi:
[----:B------:R-:W-:Y:S01]  /*0000*/  LDC R1, c[0x0][0x37c] ;  /* 0x0000df00ff017b82 */ /* 0x000fe20000000800 */
[----:B------:R-:W0:Y:S07]  /*0010*/  S2R R2, SR_TID.X ;  /* 0x0000000000027919 */ /* 0x000e2e0000002100 */
[----:B------:R-:W0:Y:S08]  /*0020*/  S2UR UR4, SR_CTAID.X ;  /* 0x00000000000479c3 */ /* 0x000e300000002500 */
[----:B------:R-:W0:Y:S02]  /*0030*/  LDC R3, c[0x0][0x360] ;  /* 0x0000d800ff037b82 */ /* 0x000e240000000800 */
[----:B0-----:R-:W-:-:S05]  /*0040*/  IMAD R2, R3, UR4, R2 ;  /* 0x0000000403027c24 */ /* 0x001fca000f8e0202 */
[----:B------:R-:W-:-:S13]  /*0050*/  ISETP.GT.AND P0, PT, R2, 0x8, PT ;  /* 0x000000080200780c */ /* 0x000fda0003f04270 */
[----:B------:R-:W-:Y:S05]  /*0060*/  @P0 EXIT ;  /* 0x000000000000094d */ /* 0x000fea0003800000 */
[----:B------:R-:W0:Y:S01]  /*0070*/  LDC.64 R6, c[0x0][0x380] ;  /* 0x0000e000ff067b82 */ /* 0x000e220000000a00 */
[----:B------:R-:W1:Y:S01]  /*0080*/  LDCU UR4, c[0x0][0x370] ;  /* 0x00006e00ff0477ac */ /* 0x000e620008000800 */
[----:B------:R-:W2:Y:S01]  /*0090*/  LDCU.64 UR6, c[0x0][0x358] ;  /* 0x00006b00ff0677ac */ /* 0x000ea20008000a00 */
[----:B-1----:R-:W-:-:S07]  /*00a0*/  IMAD R3, R3, UR4, RZ ;  /* 0x0000000403037c24 */ /* 0x002fce000f8e02ff */
.L_x_5:
[----:B------:R-:W-:Y:S01]  /*00b0*/  IMAD.HI R0, R2, 0x55555556, RZ ;  /* 0x5555555602007827 */ /* 0x000fe200078e02ff */
[----:B------:R-:W-:Y:S03]  /*00c0*/  BSSY.RECONVERGENT B0, `(.L_x_0) ;  /* 0x0000034000007945 */ /* 0x000fe60003800200 */
[----:B------:R-:W-:Y:S01]  /*00d0*/  IMAD.MOV.U32 R28, RZ, RZ, RZ ;  /* 0x000000ffff1c7224 */ /* 0x000fe200078e00ff */
[----:B------:R-:W-:-:S04]  /*00e0*/  LEA.HI R0, R0, R0, RZ, 0x1 ;  /* 0x0000000000007211 */ /* 0x000fc800078f08ff */
[----:B------:R-:W-:-:S13]  /*00f0*/  ISETP.NE.AND P0, PT, R0, 0x2, PT ;  /* 0x000000020000780c */ /* 0x000fda0003f05270 */
[----:B-1-3--:R-:W-:Y:S05]  /*0100*/  @!P0 BRA `(.L_x_1) ;  /* 0x0000000000588947 */ /* 0x00afea0003800000 */
[----:B------:R-:W-:-:S13]  /*0110*/  ISETP.NE.AND P0, PT, R0, 0x1, PT ;  /* 0x000000010000780c */ /* 0x000fda0003f05270 */
[----:B------:R-:W-:Y:S05]  /*0120*/  @P0 BRA `(.L_x_2) ;  /* 0x0000000000b40947 */ /* 0x000fea0003800000 */
[----:B0-----:R-:W-:-:S05]  /*0130*/  IMAD.WIDE R4, R2, 0x4, R6 ;  /* 0x0000000402047825 */ /* 0x001fca00078e0206 */
[----:B--2---:R-:W2:Y:S01]  /*0140*/  LDG.E R8, desc[UR6][R4.64] ;  /* 0x0000000604087981 */ /* 0x004ea2000c1e1900 */
[----:B------:R-:W-:Y:S01]  /*0150*/  BSSY.RECONVERGENT B1, `(.L_x_3) ;  /* 0x0000008000017945 */ /* 0x000fe20003800200 */
[----:B------:R-:W-:Y:S01]  /*0160*/  IMAD.MOV.U32 R27, RZ, RZ, 0x40000000 ;  /* 0x40000000ff1b7424 */ /* 0x000fe200078e00ff */
[----:B------:R-:W-:Y:S01]  /*0170*/  MOV R0, 0x1d0 ;  /* 0x000001d000007802 */ /* 0x000fe20000000f00 */
[----:B--2---:R-:W0:Y:S02]  /*0180*/  I2F.F64 R10, R8 ;  /* 0x00000008000a7312 */ /* 0x004e240000201c00 */
[----:B0-----:R-:W-:-:S10]  /*0190*/  DADD R10, -RZ, |R10| ;  /* 0x00000000ff0a7229 */ /* 0x001fd4000000050a */
[----:B------:R-:W-:Y:S02]  /*01a0*/  IMAD.MOV.U32 R12, RZ, RZ, R10 ;  /* 0x000000ffff0c7224 */ /* 0x000fe400078e000a */
[----:B------:R-:W-:-:S07]  /*01b0*/  IMAD.MOV.U32 R29, RZ, RZ, R11 ;  /* 0x000000ffff1d7224 */ /* 0x000fce00078e000b */
[----:B------:R-:W-:Y:S05]  /*01c0*/  CALL.REL.NOINC `($_Z6modifyPi$__internal_accurate_pow) ;  /* 0x0000000000a07944 */ /* 0x000fea0003c00000 */
[----:B------:R-:W-:Y:S05]  /*01d0*/  BSYNC.RECONVERGENT B1 ;  /* 0x0000000000017941 */ /* 0x000fea0003800200 */
.L_x_3:
[C---:B------:R-:W-:Y:S02]  /*01e0*/  ISETP.NE.AND P0, PT, R8.reuse, RZ, PT ;  /* 0x000000ff0800720c */ /* 0x040fe40003f05270 */
[----:B------:R-:W-:Y:S02]  /*01f0*/  ISETP.NE.AND P1, PT, R8, 0x1, PT ;  /* 0x000000010800780c */ /* 0x000fe40003f25270 */
[----:B------:R-:W-:Y:S02]  /*0200*/  FSEL R14, R14, RZ, P0 ;  /* 0x000000ff0e0e7208 */ /* 0x000fe40000000000 */
[----:B------:R-:W-:Y:S02]  /*0210*/  FSEL R8, R13, RZ, P0 ;  /* 0x000000ff0d087208 */ /* 0x000fe40000000000 */
[----:B------:R-:W-:Y:S02]  /*0220*/  FSEL R9, R14, 1.875, P1 ;  /* 0x3ff000000e097808 */ /* 0x000fe40000800000 */
[----:B------:R-:W-:-:S04]  /*0230*/  FSEL R8, R8, RZ, P1 ;  /* 0x000000ff08087208 */ /* 0x000fc80000800000 */
[----:B------:R-:W0:Y:S02]  /*0240*/  F2I.F64.TRUNC R9, R8 ;  /* 0x0000000800097311 */ /* 0x000e24000030d100 */
[----:B0-----:R1:W-:Y:S01]  /*0250*/  STG.E desc[UR6][R4.64], R9 ;  /* 0x0000000904007986 */ /* 0x0013e2000c101906 */
[----:B------:R-:W-:Y:S05]  /*0260*/  BRA `(.L_x_2) ;  /* 0x0000000000647947 */ /* 0x000fea0003800000 */
.L_x_1:
        /* <DEDUP_REMOVED lines=11> */
.L_x_4:
[----:B------:R-:W-:Y:S01]  /*0320*/  IMAD.MOV.U32 R10, RZ, RZ, R13 ;  /* 0x000000ffff0a7224 */ /* 0x000fe200078e000d */
[----:B------:R-:W-:Y:S01]  /*0330*/  ISETP.GE.AND P1, PT, R9, RZ, PT ;  /* 0x000000ff0900720c */ /* 0x000fe20003f26270 */
[----:B------:R-:W-:Y:S01]  /*0340*/  IMAD.MOV.U32 R11, RZ, RZ, R14 ;  /* 0x000000ffff0b7224 */ /* 0x000fe200078e000e */
[----:B------:R-:W-:-:S05]  /*0350*/  ISETP.NE.AND P0, PT, R26, RZ, PT ;  /* 0x000000ff1a00720c */ /* 0x000fca0003f05270 */
[----:B------:R-:W-:-:S10]  /*0360*/  DADD R10, -RZ, -R10 ;  /* 0x00000000ff0a7229 */ /* 0x000fd4000000090a */
[----:B------:R-:W-:Y:S02]  /*0370*/  FSEL R11, R11, R14, !P1 ;  /* 0x0000000e0b0b7208 */ /* 0x000fe40004800000 */
[----:B------:R-:W-:Y:S02]  /*0380*/  FSEL R8, R10, R13, !P1 ;  /* 0x0000000d0a087208 */ /* 0x000fe40004800000 */
[----:B------:R-:W-:Y:S02]  /*0390*/  ISETP.NE.AND P1, PT, R26, 0x1, PT ;  /* 0x000000011a00780c */ /* 0x000fe40003f25270 */
[----:B------:R-:W-:Y:S02]  /*03a0*/  FSEL R9, R9, R11, !P0 ;  /* 0x0000000b09097208 */ /* 0x000fe40004000000 */
[----:B------:R-:W-:Y:S02]  /*03b0*/  FSEL R8, R8, RZ, P0 ;  /* 0x000000ff08087208 */ /* 0x000fe40000000000 */
[----:B------:R-:W-:-:S02]  /*03c0*/  FSEL R9, R9, 1.875, P1 ;  /* 0x3ff0000009097808 */ /* 0x000fc40000800000 */
[----:B------:R-:W-:-:S04]  /*03d0*/  FSEL R8, R8, RZ, P1 ;  /* 0x000000ff08087208 */ /* 0x000fc80000800000 */
[----:B------:R-:W0:Y:S02]  /*03e0*/  F2I.F64.TRUNC R9, R8 ;  /* 0x0000000800097311 */ /* 0x000e24000030d100 */
[----:B0-----:R3:W-:Y:S02]  /*03f0*/  STG.E desc[UR6][R4.64], R9 ;  /* 0x0000000904007986 */ /* 0x0017e4000c101906 */
.L_x_2:
[----:B--2---:R-:W-:Y:S05]  /*0400*/  BSYNC.RECONVERGENT B0 ;  /* 0x0000000000007941 */ /* 0x004fea0003800200 */
.L_x_0:
[----:B------:R-:W-:-:S05]  /*0410*/  IMAD.IADD R2, R3, 0x1, R2 ;  /* 0x0000000103027824 */ /* 0x000fca00078e0202 */
[----:B------:R-:W-:-:S13]  /*0420*/  ISETP.GE.AND P0, PT, R2, 0x9, PT ;  /* 0x000000090200780c */ /* 0x000fda0003f06270 */
[----:B------:R-:W-:Y:S05]  /*0430*/  @!P0 BRA `(.L_x_5) ;  /* 0xfffffffc001c8947 */ /* 0x000fea000383ffff */
[----:B------:R-:W-:Y:S05]  /*0440*/  EXIT ;  /* 0x000000000000794d */ /* 0x000fea0003800000 */
        .type           $_Z6modifyPi$__internal_accurate_pow,@function
        .size           $_Z6modifyPi$__internal_accurate_pow,(.L_x_8 - $_Z6modifyPi$__internal_accurate_pow)
$_Z6modifyPi$__internal_accurate_pow:
[----:B------:R-:W-:Y:S01]  /*0450*/  ISETP.GT.U32.AND P0, PT, R29, 0xfffff, PT ;  /* 0x000fffff1d00780c */ /* 0x000fe20003f04070 */
[----:B------:R-:W-:Y:S01]  /*0460*/  IMAD.MOV.U32 R10, RZ, RZ, R12 ;  /* 0x000000ffff0a7224 */ /* 0x000fe200078e000c */
[----:B------:R-:W-:Y:S01]  /*0470*/  UMOV UR4, 0x7d2cafe2 ;  /* 0x7d2cafe200047882 */ /* 0x000fe20000000000 */
[----:B------:R-:W-:Y:S01]  /*0480*/  IMAD.MOV.U32 R11, RZ, RZ, R29 ;  /* 0x000000ffff0b7224 */ /* 0x000fe200078e001d */
[----:B------:R-:W-:Y:S01]  /*0490*/  UMOV UR5, 0x3eb0f5ff ;  /* 0x3eb0f5ff00057882 */ /* 0x000fe20000000000 */
[----:B------:R-:W-:Y:S01]  /*04a0*/  IMAD.MOV.U32 R14, RZ, RZ, 0x41ad3b5a ;  /* 0x41ad3b5aff0e7424 */ /* 0x000fe200078e00ff */
[----:B------:R-:W-:Y:S01]  /*04b0*/  UMOV UR8, 0x3b39803f ;  /* 0x3b39803f00087882 */ /* 0x000fe20000000000 */
[----:B------:R-:W-:Y:S01]  /*04c0*/  IMAD.MOV.U32 R15, RZ, RZ, 0x3ed0f5d2 ;  /* 0x3ed0f5d2ff0f7424 */ /* 0x000fe200078e00ff */
[----:B------:R-:W-:-:S05]  /*04d0*/  UMOV UR9, 0x3c7abc9e ;  /* 0x3c7abc9e00097882 */ /* 0x000fca0000000000 */
[----:B------:R-:W-:Y:S01]  /*04e0*/  @!P0 DMUL R20, R10, 1.80143985094819840000e+16 ;  /* 0x435000000a148828 */ /* 0x000fe20000000000 */
[--C-:B------:R-:W-:Y:S01]  /*04f0*/  IMAD.MOV.U32 R10, RZ, RZ, R29.reuse ;  /* 0x000000ffff0a7224 */ /* 0x100fe200078e001d */
[----:B------:R-:W-:-:S08]  /*0500*/  SHF.R.U32.HI R29, RZ, 0x14, R29 ;  /* 0x00000014ff1d7819 */ /* 0x000fd0000001161d */
[----:B------:R-:W-:Y:S01]  /*0510*/  @!P0 MOV R10, R21 ;  /* 0x00000015000a8202 */ /* 0x000fe20000000f00 */
[----:B------:R-:W-:Y:S01]  /*0520*/  @!P0 IMAD.MOV.U32 R12, RZ, RZ, R20 ;  /* 0x000000ffff0c8224 */ /* 0x000fe200078e0014 */
[----:B------:R-:W-:Y:S02]  /*0530*/  @!P0 LEA.HI R29, R21, 0xffffffca, RZ, 0xc ;  /* 0xffffffca151d8811 */ /* 0x000fe400078f60ff */
[----:B------:R-:W-:-:S04]  /*0540*/  LOP3.LUT R10, R10, 0x800fffff, RZ, 0xc0, !PT ;  /* 0x800fffff0a0a7812 */ /* 0x000fc800078ec0ff */
[----:B------:R-:W-:Y:S01]  /*0550*/  LOP3.LUT R13, R10, 0x3ff00000, RZ, 0xfc, !PT ;  /* 0x3ff000000a0d7812 */ /* 0x000fe200078efcff */
[----:B------:R-:W-:-:S03]  /*0560*/  IMAD.MOV.U32 R10, RZ, RZ, RZ ;  /* 0x000000ffff0a7224 */ /* 0x000fc600078e00ff */
[----:B------:R-:W-:-:S13]  /*0570*/  ISETP.GE.U32.AND P1, PT, R13, 0x3ff6a09f, PT ;  /* 0x3ff6a09f0d00780c */ /* 0x000fda0003f26070 */
[----:B------:R-:W-:-:S04]  /*0580*/  @P1 VIADD R11, R13, 0xfff00000 ;  /* 0xfff000000d0b1836 */ /* 0x000fc80000000000 */
[----:B------:R-:W-:-:S06]  /*0590*/  @P1 IMAD.MOV.U32 R13, RZ, RZ, R11 ;  /* 0x000000ffff0d1224 */ /* 0x000fcc00078e000b */
[C---:B------:R-:W-:Y:S02]  /*05a0*/  DADD R18, R12.reuse, 1 ;  /* 0x3ff000000c127429 */ /* 0x040fe40000000000 */
[----:B------:R-:W-:-:S04]  /*05b0*/  DADD R12, R12, -1 ;  /* 0xbff000000c0c7429 */ /* 0x000fc80000000000 */
[----:B------:R-:W0:Y:S02]  /*05c0*/  MUFU.RCP64H R11, R19 ;  /* 0x00000013000b7308 */ /* 0x000e240000001800 */
[----:B0-----:R-:W-:-:S08]  /*05d0*/  DFMA R16, -R18, R10, 1 ;  /* 0x3ff000001210742b */ /* 0x001fd0000000010a */
[----:B------:R-:W-:-:S08]  /*05e0*/  DFMA R16, R16, R16, R16 ;  /* 0x000000101010722b */ /* 0x000fd00000000010 */
[----:B------:R-:W-:-:S08]  /*05f0*/  DFMA R16, R10, R16, R10 ;  /* 0x000000100a10722b */ /* 0x000fd0000000000a */
[----:B------:R-:W-:-:S08]  /*0600*/  DMUL R10, R12, R16 ;  /* 0x000000100c0a7228 */ /* 0x000fd00000000000 */
[----:B------:R-:W-:-:S08]  /*0610*/  DFMA R10, R12, R16, R10 ;  /* 0x000000100c0a722b */ /* 0x000fd0000000000a */
[----:B------:R-:W-:-:S08]  /*0620*/  DMUL R22, R10, R10 ;  /* 0x0000000a0a167228 */ /* 0x000fd00000000000 */
[----:B------:R-:W-:Y:S01]  /*0630*/  DFMA R14, R22, UR4, R14 ;  /* 0x00000004160e7c2b */ /* 0x000fe2000800000e */
[----:B------:R-:W-:Y:S01]  /*0640*/  UMOV UR4, 0x75488a3f ;  /* 0x75488a3f00047882 */ /* 0x000fe20000000000 */
[----:B------:R-:W-:-:S06]  /*0650*/  UMOV UR5, 0x3ef3b20a ;  /* 0x3ef3b20a00057882 */ /* 0x000fcc0000000000 */
[----:B------:R-:W-:Y:S01]  /*0660*/  DFMA R18, R22, R14, UR4 ;  /* 0x0000000416127e2b */ /* 0x000fe2000800000e */
[----:B------:R-:W-:Y:S01]  /*0670*/  UMOV UR4, 0xe4faecd5 ;  /* 0xe4faecd500047882 */ /* 0x000fe20000000000 */
[----:B------:R-:W-:Y:S01]  /*0680*/  UMOV UR5, 0x3f1745cd ;  /* 0x3f1745cd00057882 */ /* 0x000fe20000000000 */
[----:B------:R-:W-:-:S05]  /*0690*/  DADD R14, R12, -R10 ;  /* 0x000000000c0e7229 */ /* 0x000fca000000080a */
[----:B------:R-:W-:Y:S01]  /*06a0*/  DFMA R18, R22, R18, UR4 ;  /* 0x0000000416127e2b */ /* 0x000fe20008000012 */
[----:B------:R-:W-:Y:S01]  /*06b0*/  UMOV UR4, 0x258a578b ;  /* 0x258a578b00047882 */ /* 0x000fe20000000000 */
[----:B------:R-:W-:Y:S01]  /*06c0*/  UMOV UR5, 0x3f3c71c7 ;  /* 0x3f3c71c700057882 */ /* 0x000fe20000000000 */
[----:B------:R-:W-:-:S05]  /*06d0*/  DADD R14, R14, R14 ;  /* 0x000000000e0e7229 */ /* 0x000fca000000000e */
[----:B------:R-:W-:Y:S01]  /*06e0*/  DFMA R18, R22, R18, UR4 ;  /* 0x0000000416127e2b */ /* 0x000fe20008000012 */
[----:B------:R-:W-:Y:S01]  /*06f0*/  UMOV UR4, 0x9242b910 ;  /* 0x9242b91000047882 */ /* 0x000fe20000000000 */
[----:B------:R-:W-:Y:S01]  /*0700*/  UMOV UR5, 0x3f624924 ;  /* 0x3f62492400057882 */ /* 0x000fe20000000000 */
[----:B------:R-:W-:-:S05]  /*0710*/  DFMA R14, R12, -R10, R14 ;  /* 0x8000000a0c0e722b */ /* 0x000fca000000000e */
[----:B------:R-:W-:Y:S01]  /*0720*/  DFMA R18, R22, R18, UR4 ;  /* 0x0000000416127e2b */ /* 0x000fe20008000012 */
[----:B------:R-:W-:Y:S01]  /*0730*/  UMOV UR4, 0x99999dfb ;  /* 0x99999dfb00047882 */ /* 0x000fe20000000000 */
[----:B------:R-:W-:Y:S01]  /*0740*/  UMOV UR5, 0x3f899999 ;  /* 0x3f89999900057882 */ /* 0x000fe20000000000 */
[----:B------:R-:W-:-:S05]  /*0750*/  DMUL R14, R16, R14 ;  /* 0x0000000e100e7228 */ /* 0x000fca0000000000 */
[----:B------:R-:W-:Y:S01]  /*0760*/  DFMA R18, R22, R18, UR4 ;  /* 0x0000000416127e2b */ /* 0x000fe20008000012 */
[----:B------:R-:W-:Y:S01]  /*0770*/  UMOV UR4, 0x55555555 ;  /* 0x5555555500047882 */ /* 0x000fe20000000000 */
[----:B------:R-:W-:-:S03]  /*0780*/  UMOV UR5, 0x3fb55555 ;  /* 0x3fb5555500057882 */ /* 0x000fc60000000000 */
[----:B------:R-:W-:Y:S02]  /*0790*/  VIADD R21, R15, 0x100000 ;  /* 0x001000000f157836 */ /* 0x000fe40000000000 */
[----:B------:R-:W-:Y:S01]  /*07a0*/  IMAD.MOV.U32 R20, RZ, RZ, R14 ;  /* 0x000000ffff147224 */ /* 0x000fe200078e000e */
[----:B------:R-:W-:-:S08]  /*07b0*/  DFMA R12, R22, R18, UR4 ;  /* 0x00000004160c7e2b */ /* 0x000fd00008000012 */
[----:B------:R-:W-:Y:S01]  /*07c0*/  DADD R16, -R12, UR4 ;  /* 0x000000040c107e29 */ /* 0x000fe20008000100 */
[----:B------:R-:W-:Y:S01]  /*07d0*/  UMOV UR4, 0xb9e7b0 ;  /* 0x00b9e7b000047882 */ /* 0x000fe20000000000 */
[----:B------:R-:W-:-:S06]  /*07e0*/  UMOV UR5, 0x3c46a4cb ;  /* 0x3c46a4cb00057882 */ /* 0x000fcc0000000000 */
[----:B------:R-:W-:Y:S02]  /*07f0*/  DFMA R16, R22, R18, R16 ;  /* 0x000000121610722b */ /* 0x000fe40000000010 */
[----:B------:R-:W-:-:S06]  /*0800*/  DMUL R18, R10, R10 ;  /* 0x0000000a0a127228 */ /* 0x000fcc0000000000 */
[----:B------:R-:W-:Y:S01]  /*0810*/  DADD R16, R16, -UR4 ;  /* 0x8000000410107e29 */ /* 0x000fe20008000000 */
[----:B------:R-:W-:Y:S01]  /*0820*/  UMOV UR4, 0x80000000 ;  /* 0x8000000000047882 */ /* 0x000fe20000000000 */
[----:B------:R-:W-:Y:S01]  /*0830*/  DFMA R22, R10, R10, -R18 ;  /* 0x0000000a0a16722b */ /* 0x000fe20000000812 */
[----:B------:R-:W-:-:S07]  /*0840*/  UMOV UR5, 0x43300000 ;  /* 0x4330000000057882 */ /* 0x000fce0000000000 */
[C---:B------:R-:W-:Y:S02]  /*0850*/  DFMA R20, R10.reuse, R20, R22 ;  /* 0x000000140a14722b */ /* 0x040fe40000000016 */
[----:B------:R-:W-:-:S08]  /*0860*/  DMUL R22, R10, R18 ;  /* 0x000000120a167228 */ /* 0x000fd00000000000 */
[----:B------:R-:W-:-:S08]  /*0870*/  DFMA R24, R10, R18, -R22 ;  /* 0x000000120a18722b */ /* 0x000fd00000000816 */
[----:B------:R-:W-:Y:S02]  /*0880*/  DFMA R24, R14, R18, R24 ;  /* 0x000000120e18722b */ /* 0x000fe40000000018 */
[----:B------:R-:W-:-:S06]  /*0890*/  DADD R18, R12, R16 ;  /* 0x000000000c127229 */ /* 0x000fcc0000000010 */
[----:B------:R-:W-:Y:S02]  /*08a0*/  DFMA R20, R10, R20, R24 ;  /* 0x000000140a14722b */ /* 0x000fe40000000018 */
[----:B------:R-:W-:-:S08]  /*08b0*/  DADD R24, R12, -R18 ;  /* 0x000000000c187229 */ /* 0x000fd00000000812 */
[----:B------:R-:W-:Y:S02]  /*08c0*/  DADD R24, R16, R24 ;  /* 0x0000000010187229 */ /* 0x000fe40000000018 */
[----:B------:R-:W-:-:S08]  /*08d0*/  DMUL R16, R18, R22 ;  /* 0x0000001612107228 */ /* 0x000fd00000000000 */
[----:B------:R-:W-:-:S08]  /*08e0*/  DFMA R12, R18, R22, -R16 ;  /* 0x00000016120c722b */ /* 0x000fd00000000810 */
[----:B------:R-:W-:-:S08]  /*08f0*/  DFMA R12, R18, R20, R12 ;  /* 0x00000014120c722b */ /* 0x000fd0000000000c */
[----:B------:R-:W-:-:S08]  /*0900*/  DFMA R24, R24, R22, R12 ;  /* 0x000000161818722b */ /* 0x000fd0000000000c */
[----:B------:R-:W-:-:S08]  /*0910*/  DADD R18, R16, R24 ;  /* 0x0000000010127229 */ /* 0x000fd00000000018 */
[--C-:B------:R-:W-:Y:S02]  /*0920*/  DADD R12, R10, R18.reuse ;  /* 0x000000000a0c7229 */ /* 0x100fe40000000012 */
[----:B------:R-:W-:-:S06]  /*0930*/  DADD R16, R16, -R18 ;  /* 0x0000000010107229 */ /* 0x000fcc0000000812 */
[----:B------:R-:W-:Y:S02]  /*0940*/  DADD R10, R10, -R12 ;  /* 0x000000000a0a7229 */ /* 0x000fe4000000080c */
[----:B------:R-:W-:-:S06]  /*0950*/  DADD R16, R24, R16 ;  /* 0x0000000018107229 */ /* 0x000fcc0000000010 */
[----:B------:R-:W-:-:S08]  /*0960*/  DADD R10, R18, R10 ;  /* 0x00000000120a7229 */ /* 0x000fd0000000000a */
[----:B------:R-:W-:Y:S01]  /*0970*/  DADD R10, R16, R10 ;  /* 0x00000000100a7229 */ /* 0x000fe2000000000a */
[C---:B------:R-:W-:Y:S01]  /*0980*/  IADD3 R16, PT, PT, R29.reuse, -0x3ff, RZ ;  /* 0xfffffc011d107810 */ /* 0x040fe20007ffe0ff */
[----:B------:R-:W-:Y:S02]  /*0990*/  @P1 VIADD R16, R29, 0xfffffc02 ;  /* 0xfffffc021d101836 */ /* 0x000fe40000000000 */
[----:B------:R-:W-:-:S04]  /*09a0*/  IMAD.MOV.U32 R29, RZ, RZ, R27 ;  /* 0x000000ffff1d7224 */ /* 0x000fc800078e001b */
[----:B------:R-:W-:Y:S01]  /*09b0*/  DADD R18, R14, R10 ;  /* 0x000000000e127229 */ /* 0x000fe2000000000a */
[----:B------:R-:W-:Y:S01]  /*09c0*/  LOP3.LUT R10, R16, 0x80000000, RZ, 0x3c, !PT ;  /* 0x80000000100a7812 */ /* 0x000fe200078e3cff */
[----:B------:R-:W-:-:S06]  /*09d0*/  IMAD.MOV.U32 R11, RZ, RZ, 0x43300000 ;  /* 0x43300000ff0b7424 */ /* 0x000fcc00078e00ff */
[----:B------:R-:W-:Y:S02]  /*09e0*/  DADD R16, R12, R18 ;  /* 0x000000000c107229 */ /* 0x000fe40000000012 */
[----:B------:R-:W-:Y:S01]  /*09f0*/  DADD R10, R10, -UR4 ;  /* 0x800000040a0a7e29 */ /* 0x000fe20008000000 */
[----:B------:R-:W-:Y:S01]  /*0a00*/  UMOV UR4, 0xfefa39ef ;  /* 0xfefa39ef00047882 */ /* 0x000fe20000000000 */
[----:B------:R-:W-:-:S04]  /*0a10*/  UMOV UR5, 0x3fe62e42 ;  /* 0x3fe62e4200057882 */ /* 0x000fc80000000000 */
[--C-:B------:R-:W-:Y:S02]  /*0a20*/  DADD R20, R12, -R16.reuse ;  /* 0x000000000c147229 */ /* 0x100fe40000000810 */
[----:B------:R-:W-:-:S06]  /*0a30*/  DFMA R14, R10, UR4, R16 ;  /* 0x000000040a0e7c2b */ /* 0x000fcc0008000010 */
[----:B------:R-:W-:Y:S02]  /*0a40*/  DADD R20, R18, R20 ;  /* 0x0000000012147229 */ /* 0x000fe40000000014 */
[----:B------:R-:W-:-:S08]  /*0a50*/  DFMA R12, R10, -UR4, R14 ;  /* 0x800000040a0c7c2b */ /* 0x000fd0000800000e */
[----:B------:R-:W-:-:S08]  /*0a60*/  DADD R12, -R16, R12 ;  /* 0x00000000100c7229 */ /* 0x000fd0000000010c */
[----:B------:R-:W-:-:S08]  /*0a70*/  DADD R12, R20, -R12 ;  /* 0x00000000140c7229 */ /* 0x000fd0000000080c */
[----:B------:R-:W-:Y:S01]  /*0a80*/  DFMA R10, R10, UR8, R12 ;  /* 0x000000080a0a7c2b */ /* 0x000fe2000800000c */
[C---:B------:R-:W-:Y:S01]  /*0a90*/  IMAD.SHL.U32 R12, R29.reuse, 0x2, RZ ;  /* 0x000000021d0c7824 */ /* 0x040fe200078e00ff */
[----:B------:R-:W-:-:S04]  /*0aa0*/  LOP3.LUT R13, R29, 0xff0fffff, RZ, 0xc0, !PT ;  /* 0xff0fffff1d0d7812 */ /* 0x000fc800078ec0ff */
[----:B------:R-:W-:Y:S02]  /*0ab0*/  ISETP.GT.U32.AND P0, PT, R12, -0x2000001, PT ;  /* 0xfdffffff0c00780c */ /* 0x000fe40003f04070 */
[----:B------:R-:W-:Y:S01]  /*0ac0*/  DADD R16, R14, R10 ;  /* 0x000000000e107229 */ /* 0x000fe2000000000a */
[----:B------:R-:W-:Y:S01]  /*0ad0*/  IMAD.MOV.U32 R12, RZ, RZ, R28 ;  /* 0x000000ffff0c7224 */ /* 0x000fe200078e001c */
[----:B------:R-:W-:-:S06]  /*0ae0*/  SEL R13, R13, R29, P0 ;  /* 0x0000001d0d0d7207 */ /* 0x000fcc0000000000 */
[----:B------:R-:W-:Y:S02]  /*0af0*/  DADD R14, R14, -R16 ;  /* 0x000000000e0e7229 */ /* 0x000fe40000000810 */
[----:B------:R-:W-:-:S06]  /*0b00*/  DMUL R20, R16, R12 ;  /* 0x0000000c10147228 */ /* 0x000fcc0000000000 */
[----:B------:R-:W-:Y:S02]  /*0b10*/  DADD R14, R10, R14 ;  /* 0x000000000a0e7229 */ /* 0x000fe4000000000e */
[----:B------:R-:W-:Y:S01]  /*0b20*/  DFMA R16, R16, R12, -R20 ;  /* 0x0000000c1010722b */ /* 0x000fe20000000814 */
[----:B------:R-:W-:Y:S02]  /*0b30*/  IMAD.MOV.U32 R10, RZ, RZ, 0x652b82fe ;  /* 0x652b82feff0a7424 */ /* 0x000fe400078e00ff */
[----:B------:R-:W-:-:S05]  /*0b40*/  IMAD.MOV.U32 R11, RZ, RZ, 0x3ff71547 ;  /* 0x3ff71547ff0b7424 */ /* 0x000fca00078e00ff */
[----:B------:R-:W-:-:S08]  /*0b50*/  DFMA R14, R14, R12, R16 ;  /* 0x0000000c0e0e722b */ /* 0x000fd00000000010 */
[----:B------:R-:W-:-:S08]  /*0b60*/  DADD R12, R20, R14 ;  /* 0x00000000140c7229 */ /* 0x000fd0000000000e */
[----:B------:R-:W-:Y:S02]  /*0b70*/  DFMA R10, R12, R10, 6.75539944105574400000e+15 ;  /* 0x433800000c0a742b */ /* 0x000fe4000000000a */
[----:B------:R-:W-:Y:S01]  /*0b80*/  FSETP.GEU.AND P0, PT, |R13|, 4.1917929649353027344, PT ;  /* 0x4086232b0d00780b */ /* 0x000fe20003f0e200 */
[----:B------:R-:W-:-:S05]  /*0b90*/  DADD R20, R20, -R12 ;  /* 0x0000000014147229 */ /* 0x000fca000000080c */
[----:B------:R-:W-:-:S03]  /*0ba0*/  DADD R18, R10, -6.75539944105574400000e+15 ;  /* 0xc33800000a127429 */ /* 0x000fc60000000000 */
[----:B------:R-:W-:-:S05]  /*0bb0*/  DADD R14, R14, R20 ;  /* 0x000000000e0e7229 */ /* 0x000fca0000000014 */
[----:B------:R-:W-:Y:S01]  /*0bc0*/  DFMA R16, R18, -UR4, R12 ;  /* 0x8000000412107c2b */ /* 0x000fe2000800000c */
[----:B------:R-:W-:Y:S01]  /*0bd0*/  UMOV UR4, 0x3b39803f ;  /* 0x3b39803f00047882 */ /* 0x000fe20000000000 */
[----:B------:R-:W-:-:S06]  /*0be0*/  UMOV UR5, 0x3c7abc9e ;  /* 0x3c7abc9e00057882 */ /* 0x000fcc0000000000 */
[----:B------:R-:W-:Y:S01]  /*0bf0*/  DFMA R16, R18, -UR4, R16 ;  /* 0x8000000412107c2b */ /* 0x000fe20008000010 */
[----:B------:R-:W-:Y:S01]  /*0c00*/  UMOV UR4, 0x69ce2bdf ;  /* 0x69ce2bdf00047882 */ /* 0x000fe20000000000 */
[----:B------:R-:W-:Y:S01]  /*0c10*/  IMAD.MOV.U32 R18, RZ, RZ, -0x35dec16 ;  /* 0xfca213eaff127424 */ /* 0x000fe200078e00ff */
[----:B------:R-:W-:Y:S01]  /*0c20*/  MOV R19, 0x3e928af3 ;  /* 0x3e928af300137802 */ /* 0x000fe20000000f00 */
[----:B------:R-:W-:-:S05]  /*0c30*/  UMOV UR5, 0x3e5ade15 ;  /* 0x3e5ade1500057882 */ /* 0x000fca0000000000 */
[----:B------:R-:W-:Y:S01]  /*0c40*/  DFMA R18, R16, UR4, R18 ;  /* 0x0000000410127c2b */ /* 0x000fe20008000012 */
[----:B------:R-:W-:Y:S01]  /*0c50*/  UMOV UR4, 0x62401315 ;  /* 0x6240131500047882 */ /* 0x000fe20000000000 */
[----:B------:R-:W-:-:S06]  /*0c60*/  UMOV UR5, 0x3ec71dee ;  /* 0x3ec71dee00057882 */ /* 0x000fcc0000000000 */
[----:B------:R-:W-:Y:S01]  /*0c70*/  DFMA R18, R16, R18, UR4 ;  /* 0x0000000410127e2b */ /* 0x000fe20008000012 */
        /* <DEDUP_REMOVED lines=20> */
[----:B------:R-:W-:-:S08]  /*0dc0*/  DFMA R18, R16, R18, UR4 ;  /* 0x0000000410127e2b */ /* 0x000fd00008000012 */
[----:B------:R-:W-:-:S08]  /*0dd0*/  DFMA R18, R16, R18, 1 ;  /* 0x3ff000001012742b */ /* 0x000fd00000000012 */
[----:B------:R-:W-:-:S10]  /*0de0*/  DFMA R18, R16, R18, 1 ;  /* 0x3ff000001012742b */ /* 0x000fd40000000012 */
[----:B------:R-:W-:Y:S02]  /*0df0*/  IMAD R17, R10, 0x100000, R19 ;  /* 0x001000000a117824 */ /* 0x000fe400078e0213 */
[----:B------:R-:W-:Y:S01]  /*0e00*/  IMAD.MOV.U32 R16, RZ, RZ, R18 ;  /* 0x000000ffff107224 */ /* 0x000fe200078e0012 */
[----:B------:R-:W-:Y:S06]  /*0e10*/  @!P0 BRA `(.L_x_6) ;  /* 0x0000000000308947 */ /* 0x000fec0003800000 */
[----:B------:R-:W-:Y:S01]  /*0e20*/  FSETP.GEU.AND P1, PT, |R13|, 4.2275390625, PT ;  /* 0x408748000d00780b */ /* 0x000fe20003f2e200 */
[C---:B------:R-:W-:Y:S02]  /*0e30*/  DADD R16, R12.reuse, +INF ;  /* 0x7ff000000c107429 */ /* 0x040fe40000000000 */
[----:B------:R-:W-:-:S08]  /*0e40*/  DSETP.GEU.AND P0, PT, R12, RZ, PT ;  /* 0x000000ff0c00722a */ /* 0x000fd00003f0e000 */
[----:B------:R-:W-:Y:S02]  /*0e50*/  FSEL R16, R16, RZ, P0 ;  /* 0x000000ff10107208 */ /* 0x000fe40000000000 */
[----:B------:R-:W-:Y:S02]  /*0e60*/  @!P1 LEA.HI R11, R10, R10, RZ, 0x1 ;  /* 0x0000000a0a0b9211 */ /* 0x000fe400078f08ff */
[----:B------:R-:W-:Y:S02]  /*0e70*/  FSEL R17, R17, RZ, P0 ;  /* 0x000000ff11117208 */ /* 0x000fe40000000000 */
[----:B------:R-:W-:-:S05]  /*0e80*/  @!P1 SHF.R.S32.HI R11, RZ, 0x1, R11 ;  /* 0x00000001ff0b9819 */ /* 0x000fca000001140b */
[----:B------:R-:W-:Y:S02]  /*0e90*/  @!P1 IMAD.IADD R10, R10, 0x1, -R11 ;  /* 0x000000010a0a9824 */ /* 0x000fe400078e0a0b */
[----:B------:R-:W-:-:S03]  /*0ea0*/  @!P1 IMAD R19, R11, 0x100000, R19 ;  /* 0x001000000b139824 */ /* 0x000fc600078e0213 */
[----:B------:R-:W-:Y:S01]  /*0eb0*/  @!P1 LEA R11, R10, 0x3ff00000, 0x14 ;  /* 0x3ff000000a0b9811 */ /* 0x000fe200078ea0ff */
[----:B------:R-:W-:-:S06]  /*0ec0*/  @!P1 IMAD.MOV.U32 R10, RZ, RZ, RZ ;  /* 0x000000ffff0a9224 */ /* 0x000fcc00078e00ff */
[----:B------:R-:W-:-:S11]  /*0ed0*/  @!P1 DMUL R16, R18, R10 ;  /* 0x0000000a12109228 */ /* 0x000fd60000000000 */
.L_x_6:
[----:B------:R-:W-:Y:S01]  /*0ee0*/  DFMA R14, R14, R16, R16 ;  /* 0x000000100e0e722b */ /* 0x000fe20000000010 */
[----:B------:R-:W-:Y:S01]  /*0ef0*/  IMAD.MOV.U32 R10, RZ, RZ, R0 ;  /* 0x000000ffff0a7224 */ /* 0x000fe200078e0000 */
[----:B------:R-:W-:Y:S01]  /*0f00*/  DSETP.NEU.AND P0, PT, |R16|, +INF , PT ;  /* 0x7ff000001000742a */ /* 0x000fe20003f0d200 */
[----:B------:R-:W-:-:S07]  /*0f10*/  IMAD.MOV.U32 R11, RZ, RZ, 0x0 ;  /* 0x00000000ff0b7424 */ /* 0x000fce00078e00ff */
[----:B------:R-:W-:Y:S02]  /*0f20*/  FSEL R13, R16, R14, !P0 ;  /* 0x0000000e100d7208 */ /* 0x000fe40004000000 */
[----:B------:R-:W-:Y:S01]  /*0f30*/  FSEL R14, R17, R15, !P0 ;  /* 0x0000000f110e7208 */ /* 0x000fe20004000000 */
[----:B------:R-:W-:Y:S06]  /*0f40*/  RET.REL.NODEC R10 `(_Z6modifyPi) ;  /* 0xfffffff00a2c7950 */ /* 0x000fec0003c3ffff */
.L_x_7:
[----:B------:R-:W-:-:S00]  /*0f50*/  BRA `(.L_x_7) ;  /* 0xfffffffc00fc7947 */ /* 0x000fc0000383ffff */
[----:B------:R-:W-:-:S00]  /*0f60*/  NOP ;  /* 0x0000000000007918 */ /* 0x000fc00000000000 */
        /* <DEDUP_REMOVED lines=9> */
.L_x_8:


//--------------------- .nv.shared.reserved.0     --------------------------
	.section	.nv.shared.reserved.0,"aw",@nobits
	.weak		__nv_reservedSMEM_offset_0_alias
	.size		__nv_reservedSMEM_offset_0_alias, 0, 64
	.other		__nv_reservedSMEM_offset_0_alias,@"STO_CUDA_RESERVED_SHARED STV_DEFAULT"
__nv_reservedSMEM_offset_0_alias:
	.zero		0
	.zero		64


//--------------------- .nv.constant0._Z6modifyPi --------------------------
	.section	.nv.constant0._Z6modifyPi,"a",@progbits
	.sectionflags	@""
	.align	4
.nv.constant0._Z6modifyPi:
	.zero		904


//--------------------- SYMBOLS --------------------------

	.type		.nv.reservedSmem.offset0,@object
	.size		.nv.reservedSmem.offset0,0x4
